//
// Generated by NVIDIA NVVM Compiler
//
// Compiler Build ID: CL-36424714
// Cuda compilation tools, release 13.0, V13.0.88
// Based on NVVM 20.0.0
//

.version 9.0
.target sm_100
.address_size 64

	// .globl	_Z8f1_scorePfS_S_iiPj

.visible .entry _Z8f1_scorePfS_S_iiPj(
	.param .u64 .ptr .align 1 _Z8f1_scorePfS_S_iiPj_param_0,
	.param .u64 .ptr .align 1 _Z8f1_scorePfS_S_iiPj_param_1,
	.param .u64 .ptr .align 1 _Z8f1_scorePfS_S_iiPj_param_2,
	.param .u32 _Z8f1_scorePfS_S_iiPj_param_3,
	.param .u32 _Z8f1_scorePfS_S_iiPj_param_4,
	.param .u64 .ptr .align 1 _Z8f1_scorePfS_S_iiPj_param_5
)
{
	.reg .pred 	%p<14>;
	.reg .b32 	%r<23>;
	.reg .b32 	%f<15>;
	.reg .b64 	%rd<19>;
	.reg .b64 	%fd<4>;

	ld.param.u64 	%rd5, [_Z8f1_scorePfS_S_iiPj_param_0];
	ld.param.u64 	%rd6, [_Z8f1_scorePfS_S_iiPj_param_1];
	ld.param.u64 	%rd8, [_Z8f1_scorePfS_S_iiPj_param_2];
	ld.param.u32 	%r5, [_Z8f1_scorePfS_S_iiPj_param_3];
	ld.param.u32 	%r6, [_Z8f1_scorePfS_S_iiPj_param_4];
	ld.param.u64 	%rd7, [_Z8f1_scorePfS_S_iiPj_param_5];
	cvta.to.global.u64 	%rd1, %rd8;
	mov.u32 	%r7, %tid.x;
	mov.u32 	%r8, %ctaid.x;
	mov.u32 	%r9, %ntid.x;
	mad.lo.s32 	%r1, %r8, %r9, %r7;
	mov.u32 	%r10, %tid.y;
	mov.u32 	%r11, %ctaid.y;
	mov.u32 	%r12, %ntid.y;
	mad.lo.s32 	%r2, %r11, %r12, %r10;
	mad.lo.s32 	%r3, %r5, %r2, %r1;
	mul.lo.s32 	%r13, %r6, %r5;
	setp.ge.u32 	%p1, %r3, %r13;
	setp.ge.u32 	%p2, %r1, %r5;
	or.pred  	%p3, %p2, %p1;
	setp.ge.u32 	%p4, %r2, %r6;
	or.pred  	%p5, %p4, %p3;
	@%p5 bra 	$L__BB0_14;
	mul.lo.s32 	%r14, %r2, 3;
	cvta.to.global.u64 	%rd9, %rd6;
	cvta.to.global.u64 	%rd10, %rd7;
	cvta.to.global.u64 	%rd11, %rd5;
	mul.wide.u32 	%rd12, %r3, 4;
	add.s64 	%rd2, %rd11, %rd12;
	ld.global.f32 	%f13, [%rd2];
	setp.neu.f32 	%p6, %f13, 0f3F800000;
	mul.wide.u32 	%rd13, %r1, 4;
	add.s64 	%rd3, %rd9, %rd13;
	mul.wide.u32 	%rd14, %r14, 4;
	add.s64 	%rd4, %rd10, %rd14;
	@%p6 bra 	$L__BB0_4;
	ld.global.f32 	%f8, [%rd3];
	setp.neu.f32 	%p7, %f8, 0f3F800000;
	mov.f32 	%f13, 0f3F800000;
	@%p7 bra 	$L__BB0_4;
	atom.global.add.u32 	%r15, [%rd4], 1;
	ld.global.f32 	%f13, [%rd2];
$L__BB0_4:
	setp.neu.f32 	%p8, %f13, 0f00000000;
	@%p8 bra 	$L__BB0_7;
	ld.global.f32 	%f9, [%rd3];
	setp.neu.f32 	%p9, %f9, 0f3F800000;
	@%p9 bra 	$L__BB0_7;
	atom.global.add.u32 	%r16, [%rd4+4], 1;
	ld.global.f32 	%f13, [%rd2];
$L__BB0_7:
	setp.neu.f32 	%p10, %f13, 0f3F800000;
	@%p10 bra 	$L__BB0_10;
	ld.global.f32 	%f10, [%rd3];
	setp.neu.f32 	%p11, %f10, 0f00000000;
	@%p11 bra 	$L__BB0_10;
	atom.global.add.u32 	%r17, [%rd4+8], 1;
$L__BB0_10:
	add.s32 	%r18, %r5, -1;
	setp.ne.s32 	%p12, %r1, %r18;
	@%p12 bra 	$L__BB0_14;
	ld.global.u32 	%r4, [%rd4];
	ld.global.u32 	%r19, [%rd4+4];
	ld.global.u32 	%r20, [%rd4+8];
	cvt.rn.f64.u32 	%fd1, %r4;
	add.s32 	%r21, %r20, %r19;
	cvt.rn.f64.u32 	%fd2, %r21;
	fma.rn.f64 	%fd3, %fd2, 0d3FE0000000000000, %fd1;
	cvt.rn.f32.f64 	%f6, %fd3;
	setp.neu.f32 	%p13, %f6, 0f00000000;
	@%p13 bra 	$L__BB0_13;
	mul.wide.u32 	%rd17, %r2, 4;
	add.s64 	%rd18, %rd1, %rd17;
	mov.b32 	%r22, -1082130432;
	st.global.u32 	[%rd18], %r22;
	bra.uni 	$L__BB0_14;
$L__BB0_13:
	cvt.rn.f32.u32 	%f11, %r4;
	div.rn.f32 	%f12, %f11, %f6;
	mul.wide.u32 	%rd15, %r2, 4;
	add.s64 	%rd16, %rd1, %rd15;
	st.global.f32 	[%rd16], %f12;
$L__BB0_14:
	ret;

}


// ===== COMPILED SASS (sm_100) =====

	.target	sm_100

	.elftype	@"ET_EXEC"


//--------------------- .note.nv.tkinfo           --------------------------
	.section	.note.nv.tkinfo,"",@"SHT_NOTE"
	.sectionflags	@"SHF_NOTE_NV_TKINFO"
	.tkinfo
        /*0018*/ 	.word	0x00000002
        /*0030*/ 	.string	""
        /*0030*/ 	.string	"ptxas"
        /*0030*/ 	.string	"Cuda compilation tools, release 13.0, V13.0.88"
        /*0030*/ 	.string	"Build cuda_13.0.r13.0/compiler.36424714_0"
        /*0030*/ 	.string	"-arch sm_100 -m 64 "



//--------------------- .note.nv.cuinfo           --------------------------
	.section	.note.nv.cuinfo,"",@"SHT_NOTE"
	.sectionflags	@"SHF_NOTE_NV_CUINFO"
        /*0018*/ 	.short	0x0002
        /*001a*/ 	.short	0x0064
        /*001c*/ 	.short	0x0082
	.zero		2


//--------------------- .nv.info                  --------------------------
	.section	.nv.info,"",@"SHT_CUDA_INFO"
	.align	4


	//----- nvinfo : EIATTR_REGCOUNT
	.align		4
        /*0000*/ 	.byte	0x04, 0x2f
        /*0002*/ 	.short	(.L_1 - .L_0)
	.align		4
.L_0:
        /*0004*/ 	.word	index@(_Z8f1_scorePfS_S_iiPj)
        /*0008*/ 	.word	0x00000010


	//----- nvinfo : EIATTR_FRAME_SIZE
	.align		4
.L_1:
        /*000c*/ 	.byte	0x04, 0x11
        /*000e*/ 	.short	(.L_3 - .L_2)
	.align		4
.L_2:
        /*0010*/ 	.word	index@($__internal_0_$__cuda_sm3x_div_rn_noftz_f32_slowpath)
        /*0014*/ 	.word	0x00000000


	//----- nvinfo : EIATTR_FRAME_SIZE
	.align		4
.L_3:
        /*0018*/ 	.byte	0x04, 0x11
        /*001a*/ 	.short	(.L_5 - .L_4)
	.align		4
.L_4:
        /*001c*/ 	.word	index@(_Z8f1_scorePfS_S_iiPj)
        /*0020*/ 	.word	0x00000000


	//----- nvinfo : EIATTR_MIN_STACK_SIZE
	.align		4
.L_5:
        /*0024*/ 	.byte	0x04, 0x12
        /*0026*/ 	.short	(.L_7 - .L_6)
	.align		4
.L_6:
        /*0028*/ 	.word	index@(_Z8f1_scorePfS_S_iiPj)
        /*002c*/ 	.word	0x00000000
.L_7:


//--------------------- .nv.compat                --------------------------
	.section	.nv.compat,"",@"SHT_CUDA_COMPAT_INFO"
	.align	4
        /*0000*/ 	.byte	0x02, 0x09, 0x00, 0x00, 0x02, 0x02, 0x01, 0x00, 0x02, 0x05, 0x05, 0x00, 0x03, 0x07, 0x01, 0x01
        /*0010*/ 	.byte	0x02, 0x03, 0x00, 0x00, 0x02, 0x06, 0x01, 0x00, 0x04, 0x0b, 0x08, 0x00, 0x01, 0x00, 0x00, 0x00
        /*0020*/ 	.byte	0x00, 0x00, 0x00, 0x00


//--------------------- .nv.info._Z8f1_scorePfS_S_iiPj --------------------------
	.section	.nv.info._Z8f1_scorePfS_S_iiPj,"",@"SHT_CUDA_INFO"
	.sectionflags	@""
	.align	4


	//----- nvinfo : EIATTR_CUDA_API_VERSION
	.align		4
        /*0000*/ 	.byte	0x04, 0x37
        /*0002*/ 	.short	(.L_9 - .L_8)
.L_8:
        /*0004*/ 	.word	0x00000082


	//----- nvinfo : EIATTR_KPARAM_INFO
	.align		4
.L_9:
        /*0008*/ 	.byte	0x04, 0x17
        /*000a*/ 	.short	(.L_11 - .L_10)
.L_10:
        /*000c*/ 	.word	0x00000000
        /*0010*/ 	.short	0x0005
        /*0012*/ 	.short	0x0020
        /*0014*/ 	.byte	0x00, 0xf5, 0x21, 0x00


	//----- nvinfo : EIATTR_KPARAM_INFO
	.align		4
.L_11:
        /*0018*/ 	.byte	0x04, 0x17
        /*001a*/ 	.short	(.L_13 - .L_12)
.L_12:
        /*001c*/ 	.word	0x00000000
        /*0020*/ 	.short	0x0004
        /*0022*/ 	.short	0x001c
        /*0024*/ 	.byte	0x00, 0xf0, 0x11, 0x00


	//----- nvinfo : EIATTR_KPARAM_INFO
	.align		4
.L_13:
        /*0028*/ 	.byte	0x04, 0x17
        /*002a*/ 	.short	(.L_15 - .L_14)
.L_14:
        /*002c*/ 	.word	0x00000000
        /*0030*/ 	.short	0x0003
        /*0032*/ 	.short	0x0018
        /*0034*/ 	.byte	0x00, 0xf0, 0x11, 0x00


	//----- nvinfo : EIATTR_KPARAM_INFO
	.align		4
.L_15:
        /*0038*/ 	.byte	0x04, 0x17
        /*003a*/ 	.short	(.L_17 - .L_16)
.L_16:
        /*003c*/ 	.word	0x00000000
        /*0040*/ 	.short	0x0002
        /*0042*/ 	.short	0x0010
        /*0044*/ 	.byte	0x00, 0xf5, 0x21, 0x00


	//----- nvinfo : EIATTR_KPARAM_INFO
	.align		4
.L_17:
        /*0048*/ 	.byte	0x04, 0x17
        /*004a*/ 	.short	(.L_19 - .L_18)
.L_18:
        /*004c*/ 	.word	0x00000000
        /*0050*/ 	.short	0x0001
        /*0052*/ 	.short	0x0008
        /*0054*/ 	.byte	0x00, 0xf5, 0x21, 0x00


	//----- nvinfo : EIATTR_KPARAM_INFO
	.align		4
.L_19:
        /*0058*/ 	.byte	0x04, 0x17
        /*005a*/ 	.short	(.L_21 - .L_20)
.L_20:
        /*005c*/ 	.word	0x00000000
        /*0060*/ 	.short	0x0000
        /*0062*/ 	.short	0x0000
        /*0064*/ 	.byte	0x00, 0xf5, 0x21, 0x00


	//----- nvinfo : EIATTR_SPARSE_MMA_MASK
	.align		4
.L_21:
        /*0068*/ 	.byte	0x03, 0x50
        /*006a*/ 	.short	0x0000


	//----- nvinfo : EIATTR_MAXREG_COUNT
	.align		4
        /*006c*/ 	.byte	0x03, 0x1b
        /*006e*/ 	.short	0x00ff


	//----- nvinfo : EIATTR_MERCURY_ISA_VERSION
	.align		4
        /*0070*/ 	.byte	0x03, 0x5f
        /*0072*/ 	.short	0x0101


	//----- nvinfo : EIATTR_VRC_CTA_INIT_COUNT
	.align		4
        /*0074*/ 	.byte	0x02, 0x4a
	.zero		1
	.zero		1


	//----- nvinfo : EIATTR_EXIT_INSTR_OFFSETS
	.align		4
        /*0078*/ 	.byte	0x04, 0x1c
        /*007a*/ 	.short	(.L_23 - .L_22)


	//   ....[0]....
.L_22:
        /*007c*/ 	.word	0x000000f0


	//   ....[1]....
        /*0080*/ 	.word	0x00000390


	//   ....[2]....
        /*0084*/ 	.word	0x00000470


	//   ....[3]....
        /*0088*/ 	.word	0x00000590


	//----- nvinfo : EIATTR_CRS_STACK_SIZE
	.align		4
.L_23:
        /*008c*/ 	.byte	0x04, 0x1e
        /*008e*/ 	.short	(.L_25 - .L_24)
.L_24:
        /*0090*/ 	.word	0x00000000


	//----- nvinfo : EIATTR_CBANK_PARAM_SIZE
	.align		4
.L_25:
        /*0094*/ 	.byte	0x03, 0x19
        /*0096*/ 	.short	0x0028


	//----- nvinfo : EIATTR_PARAM_CBANK
	.align		4
        /*0098*/ 	.byte	0x04, 0x0a
        /*009a*/ 	.short	(.L_27 - .L_26)
	.align		4
.L_26:
        /*009c*/ 	.word	index@(.nv.constant0._Z8f1_scorePfS_S_iiPj)
        /*00a0*/ 	.short	0x0380
        /*00a2*/ 	.short	0x0028


	//----- nvinfo : EIATTR_SW_WAR
	.align		4
.L_27:
        /*00a4*/ 	.byte	0x04, 0x36
        /*00a6*/ 	.short	(.L_29 - .L_28)
.L_28:
        /*00a8*/ 	.word	0x00000008
.L_29:


//--------------------- .nv.callgraph             --------------------------
	.section	.nv.callgraph,"",@"SHT_CUDA_CALLGRAPH"
	.align	4
	.sectionentsize	8
	.align		4
        /*0000*/ 	.word	0x00000000
	.align		4
        /*0004*/ 	.word	0xffffffff
	.align		4
        /*0008*/ 	.word	0x00000000
	.align		4
        /*000c*/ 	.word	0xfffffffe
	.align		4
        /*0010*/ 	.word	0x00000000
	.align		4
        /*0014*/ 	.word	0xfffffffd
	.align		4
        /*0018*/ 	.word	0x00000000
	.align		4
        /*001c*/ 	.word	0xfffffffc


//--------------------- .text._Z8f1_scorePfS_S_iiPj --------------------------
	.section	.text._Z8f1_scorePfS_S_iiPj,"ax",@progbits
	.align	128
        .global         _Z8f1_scorePfS_S_iiPj
        .type           _Z8f1_scorePfS_S_iiPj,@function
        .size           _Z8f1_scorePfS_S_iiPj,(.L_x_20 - _Z8f1_scorePfS_S_iiPj)
        .other          _Z8f1_scorePfS_S_iiPj,@"STO_CUDA_ENTRY STV_DEFAULT"
_Z8f1_scorePfS_S_iiPj:
.text._Z8f1_scorePfS_S_iiPj:
[----:B------:R-:W-:Y:S01]  /*0000*/  LDC R1, c[0x0][0x37c] ;  /* 0x0000df00ff017b82 */ /* 0x000fe20000000800 */
[----:B------:R-:W0:Y:S07]  /*0010*/  S2R R3, SR_TID.X ;  /* 0x0000000000037919 */ /* 0x000e2e0000002100 */
[----:B------:R-:W0:Y:S01]  /*0020*/  LDC R0, c[0x0][0x360] ;  /* 0x0000d800ff007b82 */ /* 0x000e220000000800 */
[----:B------:R-:W1:Y:S01]  /*0030*/  LDCU.64 UR8, c[0x0][0x398] ;  /* 0x00007300ff0877ac */ /* 0x000e620008000a00 */
[----:B------:R-:W2:Y:S06]  /*0040*/  S2R R2, SR_TID.Y ;  /* 0x0000000000027919 */ /* 0x000eac0000002200 */
[----:B------:R-:W0:Y:S08]  /*0050*/  S2UR UR4, SR_CTAID.X ;  /* 0x00000000000479c3 */ /* 0x000e300000002500 */
[----:B------:R-:W2:Y:S08]  /*0060*/  S2UR UR5, SR_CTAID.Y ;  /* 0x00000000000579c3 */ /* 0x000eb00000002600 */
[----:B------:R-:W2:Y:S01]  /*0070*/  LDC R5, c[0x0][0x364] ;  /* 0x0000d900ff057b82 */ /* 0x000ea20000000800 */
[----:B0-----:R-:W-:Y:S01]  /*0080*/  IMAD R3, R0, UR4, R3 ;  /* 0x0000000400037c24 */ /* 0x001fe2000f8e0203 */
[----:B-1----:R-:W-:Y:S01]  /*0090*/  UIMAD UR4, UR8, UR9, URZ ;  /* 0x00000009080472a4 */ /* 0x002fe2000f8e02ff */
[----:B--2---:R-:W-:-:S04]  /*00a0*/  IMAD R2, R5, UR5, R2 ;  /* 0x0000000505027c24 */ /* 0x004fc8000f8e0202 */
[----:B------:R-:W-:-:S05]  /*00b0*/  IMAD R5, R2, UR8, R3 ;  /* 0x0000000802057c24 */ /* 0x000fca000f8e0203 */
[----:B------:R-:W-:-:S04]  /*00c0*/  ISETP.GE.U32.AND P0, PT, R5, UR4, PT ;  /* 0x0000000405007c0c */ /* 0x000fc8000bf06070 */
[----:B------:R-:W-:-:S04]  /*00d0*/  ISETP.GE.U32.OR P0, PT, R3, UR8, P0 ;  /* 0x0000000803007c0c */ /* 0x000fc80008706470 */
[----:B------:R-:W-:-:S13]  /*00e0*/  ISETP.GE.U32.OR P0, PT, R2, UR9, P0 ;  /* 0x0000000902007c0c */ /* 0x000fda0008706470 */
[----:B------:R-:W-:Y:S05]  /*00f0*/  @P0 EXIT ;  /* 0x000000000000094d */ /* 0x000fea0003800000 */
[----:B------:R-:W0:Y:S01]  /*0100*/  LDC.64 R6, c[0x0][0x380] ;  /* 0x0000e000ff067b82 */ /* 0x000e220000000a00 */
[----:B------:R-:W1:Y:S07]  /*0110*/  LDCU.64 UR6, c[0x0][0x358] ;  /* 0x00006b00ff0677ac */ /* 0x000e6e0008000a00 */
[----:B------:R-:W2:Y:S01]  /*0120*/  LDC.64 R8, c[0x0][0x388] ;  /* 0x0000e200ff087b82 */ /* 0x000ea20000000a00 */
[----:B0-----:R-:W-:-:S07]  /*0130*/  IMAD.WIDE.U32 R6, R5, 0x4, R6 ;  /* 0x0000000405067825 */ /* 0x001fce00078e0006 */
[----:B------:R-:W0:Y:S01]  /*0140*/  LDC.64 R4, c[0x0][0x3a0] ;  /* 0x0000e800ff047b82 */ /* 0x000e220000000a00 */
[----:B-1----:R-:W3:Y:S01]  /*0150*/  LDG.E R0, desc[UR6][R6.64] ;  /* 0x0000000606007981 */ /* 0x002ee2000c1e1900 */
[----:B------:R-:W-:Y:S01]  /*0160*/  IMAD R11, R2, 0x3, RZ ;  /* 0x00000003020b7824 */ /* 0x000fe200078e02ff */
[----:B------:R-:W-:Y:S01]  /*0170*/  BSSY.RECONVERGENT B0, `(.L_x_0) ;  /* 0x000000c000007945 */ /* 0x000fe20003800200 */
[----:B--2---:R-:W-:-:S04]  /*0180*/  IMAD.WIDE.U32 R8, R3, 0x4, R8 ;  /* 0x0000000403087825 */ /* 0x004fc800078e0008 */
[----:B0-----:R-:W-:Y:S01]  /*0190*/  IMAD.WIDE.U32 R4, R11, 0x4, R4 ;  /* 0x000000040b047825 */ /* 0x001fe200078e0004 */
[----:B---3--:R-:W-:-:S13]  /*01a0*/  FSETP.NEU.AND P0, PT, R0, 1, PT ;  /* 0x3f8000000000780b */ /* 0x008fda0003f0d000 */
[----:B------:R-:W-:Y:S05]  /*01b0*/  @P0 BRA `(.L_x_1) ;  /* 0x00000000001c0947 */ /* 0x000fea0003800000 */
[----:B------:R-:W2:Y:S02]  /*01c0*/  LDG.E R0, desc[UR6][R8.64] ;  /* 0x0000000608007981 */ /* 0x000ea4000c1e1900 */
[----:B--2---:R-:W-:Y:S01]  /*01d0*/  FSETP.NEU.AND P0, PT, R0, 1, PT ;  /* 0x3f8000000000780b */ /* 0x004fe20003f0d000 */
[----:B------:R-:W-:-:S12]  /*01e0*/  IMAD.MOV.U32 R0, RZ, RZ, 0x3f800000 ;  /* 0x3f800000ff007424 */ /* 0x000fd800078e00ff */
[----:B------:R-:W-:Y:S05]  /*01f0*/  @P0 BRA `(.L_x_1) ;  /* 0x00000000000c0947 */ /* 0x000fea0003800000 */
[----:B------:R-:W-:-:S05]  /*0200*/  IMAD.MOV.U32 R11, RZ, RZ, 0x1 ;  /* 0x00000001ff0b7424 */ /* 0x000fca00078e00ff */
[----:B------:R0:W-:Y:S04]  /*0210*/  REDG.E.ADD.STRONG.GPU desc[UR6][R4.64], R11 ;  /* 0x0000000b0400798e */ /* 0x0001e8000c12e106 */
[----:B------:R0:W5:Y:S02]  /*0220*/  LDG.E R0, desc[UR6][R6.64] ;  /* 0x0000000606007981 */ /* 0x000164000c1e1900 */
.L_x_1:
[----:B------:R-:W-:Y:S05]  /*0230*/  BSYNC.RECONVERGENT B0 ;  /* 0x0000000000007941 */ /* 0x000fea0003800200 */
.L_x_0:
[----:B-----5:R-:W-:Y:S01]  /*0240*/  FSETP.NEU.AND P0, PT, R0, RZ, PT ;  /* 0x000000ff0000720b */ /* 0x020fe20003f0d000 */
[----:B------:R-:W-:-:S12]  /*0250*/  BSSY.RECONVERGENT B0, `(.L_x_2) ;  /* 0x0000008000007945 */ /* 0x000fd80003800200 */
[----:B------:R-:W-:Y:S05]  /*0260*/  @P0 BRA `(.L_x_3) ;  /* 0x0000000000180947 */ /* 0x000fea0003800000 */
[----:B------:R-:W2:Y:S02]  /*0270*/  LDG.E R10, desc[UR6][R8.64] ;  /* 0x00000006080a7981 */ /* 0x000ea4000c1e1900 */
[----:B--2---:R-:W-:-:S13]  /*0280*/  FSETP.NEU.AND P0, PT, R10, 1, PT ;  /* 0x3f8000000a00780b */ /* 0x004fda0003f0d000 */
[----:B------:R-:W-:Y:S05]  /*0290*/  @P0 BRA `(.L_x_3) ;  /* 0x00000000000c0947 */ /* 0x000fea0003800000 */
[----:B0-----:R-:W-:-:S05]  /*02a0*/  IMAD.MOV.U32 R11, RZ, RZ, 0x1 ;  /* 0x00000001ff0b7424 */ /* 0x001fca00078e00ff */
[----:B------:R1:W-:Y:S04]  /*02b0*/  REDG.E.ADD.STRONG.GPU desc[UR6][R4.64+0x4], R11 ;  /* 0x0000040b0400798e */ /* 0x0003e8000c12e106 */
[----:B------:R1:W5:Y:S02]  /*02c0*/  LDG.E R0, desc[UR6][R6.64] ;  /* 0x0000000606007981 */ /* 0x000364000c1e1900 */
.L_x_3:
[----:B------:R-:W-:Y:S05]  /*02d0*/  BSYNC.RECONVERGENT B0 ;  /* 0x0000000000007941 */ /* 0x000fea0003800200 */
.L_x_2:
[----:B-----5:R-:W-:Y:S01]  /*02e0*/  FSETP.NEU.AND P0, PT, R0, 1, PT ;  /* 0x3f8000000000780b */ /* 0x020fe20003f0d000 */
[----:B------:R-:W-:-:S12]  /*02f0*/  BSSY.RECONVERGENT B0, `(.L_x_4) ;  /* 0x0000007000007945 */ /* 0x000fd80003800200 */
[----:B------:R-:W-:Y:S05]  /*0300*/  @P0 BRA `(.L_x_5) ;  /* 0x0000000000140947 */ /* 0x000fea0003800000 */
[----:B------:R-:W2:Y:S02]  /*0310*/  LDG.E R8, desc[UR6][R8.64] ;  /* 0x0000000608087981 */ /* 0x000ea4000c1e1900 */
[----:B--2---:R-:W-:-:S13]  /*0320*/  FSETP.NEU.AND P0, PT, R8, RZ, PT ;  /* 0x000000ff0800720b */ /* 0x004fda0003f0d000 */
[----:B------:R-:W-:Y:S05]  /*0330*/  @P0 BRA `(.L_x_5) ;  /* 0x0000000000080947 */ /* 0x000fea0003800000 */
[----:B01----:R-:W-:-:S05]  /*0340*/  IMAD.MOV.U32 R7, RZ, RZ, 0x1 ;  /* 0x00000001ff077424 */ /* 0x003fca00078e00ff */
[----:B------:R2:W-:Y:S02]  /*0350*/  REDG.E.ADD.STRONG.GPU desc[UR6][R4.64+0x8], R7 ;  /* 0x000008070400798e */ /* 0x0005e4000c12e106 */
.L_x_5:
[----:B------:R-:W-:Y:S05]  /*0360*/  BSYNC.RECONVERGENT B0 ;  /* 0x0000000000007941 */ /* 0x000fea0003800200 */
.L_x_4:
[----:B------:R-:W-:-:S06]  /*0370*/  UIADD3 UR4, UPT, UPT, UR8, -0x1, URZ ;  /* 0xffffffff08047890 */ /* 0x000fcc000fffe0ff */
[----:B------:R-:W-:-:S13]  /*0380*/  ISETP.NE.AND P0, PT, R3, UR4, PT ;  /* 0x0000000403007c0c */ /* 0x000fda000bf05270 */
[----:B------:R-:W-:Y:S05]  /*0390*/  @P0 EXIT ;  /* 0x000000000000094d */ /* 0x000fea0003800000 */
[----:B------:R-:W3:Y:S04]  /*03a0*/  LDG.E R3, desc[UR6][R4.64+0x4] ;  /* 0x0000040604037981 */ /* 0x000ee8000c1e1900 */
[----:B------:R-:W3:Y:S04]  /*03b0*/  LDG.E R8, desc[UR6][R4.64+0x8] ;  /* 0x0000080604087981 */ /* 0x000ee8000c1e1900 */
[----:B------:R-:W0:Y:S01]  /*03c0*/  LDG.E R0, desc[UR6][R4.64] ;  /* 0x0000000604007981 */ /* 0x000e22000c1e1900 */
[----:B---3--:R-:W-:Y:S01]  /*03d0*/  IMAD.IADD R3, R3, 0x1, R8 ;  /* 0x0000000103037824 */ /* 0x008fe200078e0208 */
[----:B012---:R-:W-:Y:S08]  /*03e0*/  I2F.F64.U32 R6, R0 ;  /* 0x0000000000067312 */ /* 0x007ff00000201800 */
[----:B------:R-:W0:Y:S02]  /*03f0*/  I2F.F64.U32 R8, R3 ;  /* 0x0000000300087312 */ /* 0x000e240000201800 */
[----:B0-----:R-:W-:-:S10]  /*0400*/  DFMA R6, R8, 0.5, R6 ;  /* 0x3fe000000806782b */ /* 0x001fd40000000006 */
[----:B------:R-:W0:Y:S02]  /*0410*/  F2F.F32.F64 R7, R6 ;  /* 0x0000000600077310 */ /* 0x000e240000301000 */
[----:B0-----:R-:W-:-:S13]  /*0420*/  FSETP.NEU.AND P0, PT, R7, RZ, PT ;  /* 0x000000ff0700720b */ /* 0x001fda0003f0d000 */
[----:B------:R-:W0:Y:S01]  /*0430*/  @!P0 LDC.64 R8, c[0x0][0x390] ;  /* 0x0000e400ff088b82 */ /* 0x000e220000000a00 */
[----:B------:R-:W-:Y:S02]  /*0440*/  @!P0 IMAD.MOV.U32 R11, RZ, RZ, -0x40800000 ;  /* 0xbf800000ff0b8424 */ /* 0x000fe400078e00ff */
[----:B0-----:R-:W-:-:S05]  /*0450*/  @!P0 IMAD.WIDE.U32 R8, R2, 0x4, R8 ;  /* 0x0000000402088825 */ /* 0x001fca00078e0008 */
[----:B------:R0:W-:Y:S01]  /*0460*/  @!P0 STG.E desc[UR6][R8.64], R11 ;  /* 0x0000000b08008986 */ /* 0x0001e2000c101906 */
[----:B------:R-:W-:Y:S05]  /*0470*/  @!P0 EXIT ;  /* 0x000000000000894d */ /* 0x000fea0003800000 */
[----:B------:R-:W1:Y:S01]  /*0480*/  MUFU.RCP R4, R7 ;  /* 0x0000000700047308 */ /* 0x000e620000001000 */
[----:B------:R-:W-:Y:S01]  /*0490*/  I2FP.F32.U32 R0, R0 ;  /* 0x0000000000007245 */ /* 0x000fe20000201000 */
[----:B------:R-:W-:Y:S06]  /*04a0*/  BSSY.RECONVERGENT B0, `(.L_x_6) ;  /* 0x000000b000007945 */ /* 0x000fec0003800200 */
[----:B------:R-:W2:Y:S01]  /*04b0*/  FCHK P0, R0, R7 ;  /* 0x0000000700007302 */ /* 0x000ea20000000000 */
[----:B-1----:R-:W-:-:S04]  /*04c0*/  FFMA R3, -R7, R4, 1 ;  /* 0x3f80000007037423 */ /* 0x002fc80000000104 */
[----:B------:R-:W-:-:S04]  /*04d0*/  FFMA R3, R4, R3, R4 ;  /* 0x0000000304037223 */ /* 0x000fc80000000004 */
[----:B------:R-:W-:-:S04]  /*04e0*/  FFMA R4, R0, R3, RZ ;  /* 0x0000000300047223 */ /* 0x000fc800000000ff */
[----:B------:R-:W-:-:S04]  /*04f0*/  FFMA R5, -R7, R4, R0 ;  /* 0x0000000407057223 */ /* 0x000fc80000000100 */
[----:B------:R-:W-:Y:S01]  /*0500*/  FFMA R3, R3, R5, R4 ;  /* 0x0000000503037223 */ /* 0x000fe20000000004 */
[----:B--2---:R-:W-:Y:S06]  /*0510*/  @!P0 BRA `(.L_x_7) ;  /* 0x00000000000c8947 */ /* 0x004fec0003800000 */
[----:B------:R-:W-:-:S07]  /*0520*/  MOV R4, 0x540 ;  /* 0x0000054000047802 */ /* 0x000fce0000000f00 */
[----:B0-----:R-:W-:Y:S05]  /*0530*/  CALL.REL.NOINC `($__internal_0_$__cuda_sm3x_div_rn_noftz_f32_slowpath) ;  /* 0x0000000000187944 */ /* 0x001fea0003c00000 */
[----:B------:R-:W-:-:S07]  /*0540*/  IMAD.MOV.U32 R3, RZ, RZ, R0 ;  /* 0x000000ffff037224 */ /* 0x000fce00078e0000 */
.L_x_7:
[----:B------:R-:W-:Y:S05]  /*0550*/  BSYNC.RECONVERGENT B0 ;  /* 0x0000000000007941 */ /* 0x000fea0003800200 */
.L_x_6:
[----:B------:R-:W1:Y:S02]  /*0560*/  LDC.64 R4, c[0x0][0x390] ;  /* 0x0000e400ff047b82 */ /* 0x000e640000000a00 */
[----:B-1----:R-:W-:-:S05]  /*0570*/  IMAD.WIDE.U32 R4, R2, 0x4, R4 ;  /* 0x0000000402047825 */ /* 0x002fca00078e0004 */
[----:B------:R-:W-:Y:S01]  /*0580*/  STG.E desc[UR6][R4.64], R3 ;  /* 0x0000000304007986 */ /* 0x000fe2000c101906 */
[----:B------:R-:W-:Y:S05]  /*0590*/  EXIT ;  /* 0x000000000000794d */ /* 0x000fea0003800000 */
        .weak           $__internal_0_$__cuda_sm3x_div_rn_noftz_f32_slowpath
        .type           $__internal_0_$__cuda_sm3x_div_rn_noftz_f32_slowpath,@function
        .size           $__internal_0_$__cuda_sm3x_div_rn_noftz_f32_slowpath,(.L_x_20 - $__internal_0_$__cuda_sm3x_div_rn_noftz_f32_slowpath)
$__internal_0_$__cuda_sm3x_div_rn_noftz_f32_slowpath:
[----:B------:R-:W-:Y:S01]  /*05a0*/  SHF.R.U32.HI R5, RZ, 0x17, R7 ;  /* 0x00000017ff057819 */ /* 0x000fe20000011607 */
[----:B------:R-:W-:Y:S01]  /*05b0*/  BSSY.RECONVERGENT B1, `(.L_x_8) ;  /* 0x0000064000017945 */ /* 0x000fe20003800200 */
[--C-:B------:R-:W-:Y:S01]  /*05c0*/  SHF.R.U32.HI R3, RZ, 0x17, R0.reuse ;  /* 0x00000017ff037819 */ /* 0x100fe20000011600 */
[----:B------:R-:W-:Y:S01]  /*05d0*/  IMAD.MOV.U32 R8, RZ, RZ, R0 ;  /* 0x000000ffff087224 */ /* 0x000fe200078e0000 */
[----:B------:R-:W-:Y:S02]  /*05e0*/  LOP3.LUT R6, R5, 0xff, RZ, 0xc0, !PT ;  /* 0x000000ff05067812 */ /* 0x000fe400078ec0ff */
[----:B------:R-:W-:-:S03]  /*05f0*/  LOP3.LUT R5, R3, 0xff, RZ, 0xc0, !PT ;  /* 0x000000ff03057812 */ /* 0x000fc600078ec0ff */
[----:B------:R-:W-:Y:S02]  /*0600*/  VIADD R11, R6, 0xffffffff ;  /* 0xffffffff060b7836 */ /* 0x000fe40000000000 */
[----:B------:R-:W-:-:S03]  /*0610*/  VIADD R10, R5, 0xffffffff ;  /* 0xffffffff050a7836 */ /* 0x000fc60000000000 */
[----:B------:R-:W-:-:S04]  /*0620*/  ISETP.GT.U32.AND P0, PT, R11, 0xfd, PT ;  /* 0x000000fd0b00780c */ /* 0x000fc80003f04070 */
[----:B------:R-:W-:-:S13]  /*0630*/  ISETP.GT.U32.OR P0, PT, R10, 0xfd, P0 ;  /* 0x000000fd0a00780c */ /* 0x000fda0000704470 */
[----:B------:R-:W-:Y:S01]  /*0640*/  @!P0 IMAD.MOV.U32 R9, RZ, RZ, RZ ;  /* 0x000000ffff098224 */ /* 0x000fe200078e00ff */
[----:B------:R-:W-:Y:S06]  /*0650*/  @!P0 BRA `(.L_x_9) ;  /* 0x0000000000608947 */ /* 0x000fec0003800000 */
[----:B------:R-:W-:Y:S01]  /*0660*/  FSETP.GTU.FTZ.AND P0, PT, |R0|, +INF , PT ;  /* 0x7f8000000000780b */ /* 0x000fe20003f1c200 */
[----:B------:R-:W-:Y:S01]  /*0670*/  IMAD.MOV.U32 R3, RZ, RZ, R7 ;  /* 0x000000ffff037224 */ /* 0x000fe200078e0007 */
[----:B------:R-:W-:-:S04]  /*0680*/  FSETP.GTU.FTZ.AND P1, PT, |R7|, +INF , PT ;  /* 0x7f8000000700780b */ /* 0x000fc80003f3c200 */
[----:B------:R-:W-:-:S13]  /*0690*/  PLOP3.LUT P0, PT, P0, P1, PT, 0xf8, 0x8f ;  /* 0x00000000008f781c */ /* 0x000fda0000703f70 */
[----:B------:R-:W-:Y:S05]  /*06a0*/  @P0 BRA `(.L_x_10) ;  /* 0x00000004004c0947 */ /* 0x000fea0003800000 */
[----:B------:R-:W-:-:S13]  /*06b0*/  LOP3.LUT P0, RZ, R7, 0x7fffffff, R8, 0xc8, !PT ;  /* 0x7fffffff07ff7812 */ /* 0x000fda000780c808 */
[----:B------:R-:W-:Y:S05]  /*06c0*/  @!P0 BRA `(.L_x_11) ;  /* 0x00000004003c8947 */ /* 0x000fea0003800000 */
[C---:B------:R-:W-:Y:S02]  /*06d0*/  FSETP.NEU.FTZ.AND P2, PT, |R0|.reuse, +INF , PT ;  /* 0x7f8000000000780b */ /* 0x040fe40003f5d200 */
[----:B------:R-:W-:Y:S02]  /*06e0*/  FSETP.NEU.FTZ.AND P1, PT, |R3|, +INF , PT ;  /* 0x7f8000000300780b */ /* 0x000fe40003f3d200 */
[----:B------:R-:W-:-:S11]  /*06f0*/  FSETP.NEU.FTZ.AND P0, PT, |R0|, +INF , PT ;  /* 0x7f8000000000780b */ /* 0x000fd60003f1d200 */
[----:B------:R-:W-:Y:S05]  /*0700*/  @!P1 BRA !P2, `(.L_x_11) ;  /* 0x00000004002c9947 */ /* 0x000fea0005000000 */
[----:B------:R-:W-:-:S04]  /*0710*/  LOP3.LUT P2, RZ, R8, 0x7fffffff, RZ, 0xc0, !PT ;  /* 0x7fffffff08ff7812 */ /* 0x000fc8000784c0ff */
[----:B------:R-:W-:-:S13]  /*0720*/  PLOP3.LUT P1, PT, P1, P2, PT, 0x2f, 0xf2 ;  /* 0x0000000000f2781c */ /* 0x000fda0000f24577 */
[----:B------:R-:W-:Y:S05]  /*0730*/  @P1 BRA `(.L_x_12) ;  /* 0x0000000400181947 */ /* 0x000fea0003800000 */
[----:B------:R-:W-:-:S04]  /*0740*/  LOP3.LUT P1, RZ, R7, 0x7fffffff, RZ, 0xc0, !PT ;  /* 0x7fffffff07ff7812 */ /* 0x000fc8000782c0ff */
[----:B------:R-:W-:-:S13]  /*0750*/  PLOP3.LUT P0, PT, P0, P1, PT, 0x2f, 0xf2 ;  /* 0x0000000000f2781c */ /* 0x000fda0000702577 */
[----:B------:R-:W-:Y:S05]  /*0760*/  @P0 BRA `(.L_x_13) ;  /* 0x0000000400000947 */ /* 0x000fea0003800000 */
[----:B------:R-:W-:Y:S02]  /*0770*/  ISETP.GE.AND P0, PT, R10, RZ, PT ;  /* 0x000000ff0a00720c */ /* 0x000fe40003f06270 */
[----:B------:R-:W-:-:S11]  /*0780*/  ISETP.GE.AND P1, PT, R11, RZ, PT ;  /* 0x000000ff0b00720c */ /* 0x000fd60003f26270 */
[----:B------:R-:W-:Y:S02]  /*0790*/  @P0 IMAD.MOV.U32 R9, RZ, RZ, RZ ;  /* 0x000000ffff090224 */ /* 0x000fe400078e00ff */
[----:B------:R-:W-:Y:S01]  /*07a0*/  @!P0 FFMA R8, R0, 1.84467440737095516160e+19, RZ ;  /* 0x5f80000000088823 */ /* 0x000fe200000000ff */
[----:B------:R-:W-:Y:S02]  /*07b0*/  @!P0 IMAD.MOV.U32 R9, RZ, RZ, -0x40 ;  /* 0xffffffc0ff098424 */ /* 0x000fe400078e00ff */
[----:B------:R-:W-:Y:S02]  /*07c0*/  @!P1 FFMA R7, R3, 1.84467440737095516160e+19, RZ ;  /* 0x5f80000003079823 */ /* 0x000fe400000000ff */
[----:B------:R-:W-:-:S07]  /*07d0*/  @!P1 VIADD R9, R9, 0x40 ;  /* 0x0000004009099836 */ /* 0x000fce0000000000 */
.L_x_9:
[----:B------:R-:W-:Y:S01]  /*07e0*/  LEA R0, R6, 0xc0800000, 0x17 ;  /* 0xc080000006007811 */ /* 0x000fe200078eb8ff */
[----:B------:R-:W-:Y:S01]  /*07f0*/  VIADD R5, R5, 0xffffff81 ;  /* 0xffffff8105057836 */ /* 0x000fe20000000000 */
[----:B------:R-:W-:Y:S03]  /*0800*/  BSSY.RECONVERGENT B2, `(.L_x_14) ;  /* 0x0000035000027945 */ /* 0x000fe60003800200 */
[----:B------:R-:W-:Y:S01]  /*0810*/  IMAD.IADD R7, R7, 0x1, -R0 ;  /* 0x0000000107077824 */ /* 0x000fe200078e0a00 */
[C---:B------:R-:W-:Y:S01]  /*0820*/  IADD3 R6, PT, PT, R5.reuse, 0x7f, -R6 ;  /* 0x0000007f05067810 */ /* 0x040fe20007ffe806 */
[----:B------:R-:W-:Y:S02]  /*0830*/  IMAD R0, R5, -0x800000, R8 ;  /* 0xff80000005007824 */ /* 0x000fe400078e0208 */
[----:B------:R-:W0:Y:S01]  /*0840*/  MUFU.RCP R3, R7 ;  /* 0x0000000700037308 */ /* 0x000e220000001000 */
[----:B------:R-:W-:Y:S01]  /*0850*/  FADD.FTZ R11, -R7, -RZ ;  /* 0x800000ff070b7221 */ /* 0x000fe20000010100 */
[----:B------:R-:W-:-:S03]  /*0860*/  IMAD.IADD R6, R6, 0x1, R9 ;  /* 0x0000000106067824 */ /* 0x000fc600078e0209 */
[----:B0-----:R-:W-:-:S04]  /*0870*/  FFMA R10, R3, R11, 1 ;  /* 0x3f800000030a7423 */ /* 0x001fc8000000000b */
[----:B------:R-:W-:-:S04]  /*0880*/  FFMA R10, R3, R10, R3 ;  /* 0x0000000a030a7223 */ /* 0x000fc80000000003 */
[----:B------:R-:W-:-:S04]  /*0890*/  FFMA R3, R0, R10, RZ ;  /* 0x0000000a00037223 */ /* 0x000fc800000000ff */
[----:B------:R-:W-:-:S04]  /*08a0*/  FFMA R8, R11, R3, R0 ;  /* 0x000000030b087223 */ /* 0x000fc80000000000 */
[----:B------:R-:W-:-:S04]  /*08b0*/  FFMA R13, R10, R8, R3 ;  /* 0x000000080a0d7223 */ /* 0x000fc80000000003 */
[----:B------:R-:W-:-:S04]  /*08c0*/  FFMA R8, R11, R13, R0 ;  /* 0x0000000d0b087223 */ /* 0x000fc80000000000 */
[----:B------:R-:W-:-:S05]  /*08d0*/  FFMA R0, R10, R8, R13 ;  /* 0x000000080a007223 */ /* 0x000fca000000000d */
[----:B------:R-:W-:-:S04]  /*08e0*/  SHF.R.U32.HI R3, RZ, 0x17, R0 ;  /* 0x00000017ff037819 */ /* 0x000fc80000011600 */
[----:B------:R-:W-:-:S05]  /*08f0*/  LOP3.LUT R3, R3, 0xff, RZ, 0xc0, !PT ;  /* 0x000000ff03037812 */ /* 0x000fca00078ec0ff */
[----:B------:R-:W-:-:S04]  /*0900*/  IMAD.IADD R7, R3, 0x1, R6 ;  /* 0x0000000103077824 */ /* 0x000fc800078e0206 */
[----:B------:R-:W-:-:S05]  /*0910*/  VIADD R3, R7, 0xffffffff ;  /* 0xffffffff07037836 */ /* 0x000fca0000000000 */
[----:B------:R-:W-:-:S13]  /*0920*/  ISETP.GE.U32.AND P0, PT, R3, 0xfe, PT ;  /* 0x000000fe0300780c */ /* 0x000fda0003f06070 */
[----:B------:R-:W-:Y:S05]  /*0930*/  @!P0 BRA `(.L_x_15) ;  /* 0x0000000000808947 */ /* 0x000fea0003800000 */
[----:B------:R-:W-:-:S13]  /*0940*/  ISETP.GT.AND P0, PT, R7, 0xfe, PT ;  /* 0x000000fe0700780c */ /* 0x000fda0003f04270 */
[----:B------:R-:W-:Y:S05]  /*0950*/  @P0 BRA `(.L_x_16) ;  /* 0x00000000006c0947 */ /* 0x000fea0003800000 */
[----:B------:R-:W-:-:S13]  /*0960*/  ISETP.GE.AND P0, PT, R7, 0x1, PT ;  /* 0x000000010700780c */ /* 0x000fda0003f06270 */
[----:B------:R-:W-:Y:S05]  /*0970*/  @P0 BRA `(.L_x_17) ;  /* 0x0000000000740947 */ /* 0x000fea0003800000 */
[----:B------:R-:W-:Y:S02]  /*0980*/  ISETP.GE.AND P0, PT, R7, -0x18, PT ;  /* 0xffffffe80700780c */ /* 0x000fe40003f06270 */
[----:B------:R-:W-:-:S11]  /*0990*/  LOP3.LUT R0, R0, 0x80000000, RZ, 0xc0, !PT ;  /* 0x8000000000007812 */ /* 0x000fd600078ec0ff */
[----:B------:R-:W-:Y:S05]  /*09a0*/  @!P0 BRA `(.L_x_17) ;  /* 0x0000000000688947 */ /* 0x000fea0003800000 */
[CCC-:B------:R-:W-:Y:S01]  /*09b0*/  FFMA.RZ R3, R10.reuse, R8.reuse, R13.reuse ;  /* 0x000000080a037223 */ /* 0x1c0fe2000000c00d */
[CCC-:B------:R-:W-:Y:S01]  /*09c0*/  FFMA.RM R6, R10.reuse, R8.reuse, R13.reuse ;  /* 0x000000080a067223 */ /* 0x1c0fe2000000400d */
[C---:B------:R-:W-:Y:S02]  /*09d0*/  ISETP.NE.AND P2, PT, R7.reuse, RZ, PT ;  /* 0x000000ff0700720c */ /* 0x040fe40003f45270 */
[----:B------:R-:W-:Y:S02]  /*09e0*/  ISETP.NE.AND P1, PT, R7, RZ, PT ;  /* 0x000000ff0700720c */ /* 0x000fe40003f25270 */
[----:B------:R-:W-:Y:S01]  /*09f0*/  LOP3.LUT R5, R3, 0x7fffff, RZ, 0xc0, !PT ;  /* 0x007fffff03057812 */ /* 0x000fe200078ec0ff */
[----:B------:R-:W-:Y:S01]  /*0a00*/  FFMA.RP R3, R10, R8, R13 ;  /* 0x000000080a037223 */ /* 0x000fe2000000800d */
[----:B------:R-:W-:Y:S02]  /*0a10*/  VIADD R8, R7, 0x20 ;  /* 0x0000002007087836 */ /* 0x000fe40000000000 */
[----:B------:R-:W-:Y:S01]  /*0a20*/  LOP3.LUT R5, R5, 0x800000, RZ, 0xfc, !PT ;  /* 0x0080000005057812 */ /* 0x000fe200078efcff */
[----:B------:R-:W-:Y:S01]  /*0a30*/  IMAD.MOV R7, RZ, RZ, -R7 ;  /* 0x000000ffff077224 */ /* 0x000fe200078e0a07 */
[----:B------:R-:W-:-:S02]  /*0a40*/  FSETP.NEU.FTZ.AND P0, PT, R3, R6, PT ;  /* 0x000000060300720b */ /* 0x000fc40003f1d000 */
[----:B------:R-:W-:Y:S02]  /*0a50*/  SHF.L.U32 R8, R5, R8, RZ ;  /* 0x0000000805087219 */ /* 0x000fe400000006ff */
[----:B------:R-:W-:Y:S02]  /*0a60*/  SEL R6, R7, RZ, P2 ;  /* 0x000000ff07067207 */ /* 0x000fe40001000000 */
[----:B------:R-:W-:Y:S02]  /*0a70*/  ISETP.NE.AND P1, PT, R8, RZ, P1 ;  /* 0x000000ff0800720c */ /* 0x000fe40000f25270 */
[----:B------:R-:W-:Y:S02]  /*0a80*/  SHF.R.U32.HI R6, RZ, R6, R5 ;  /* 0x00000006ff067219 */ /* 0x000fe40000011605 */
[----:B------:R-:W-:Y:S02]  /*0a90*/  PLOP3.LUT P0, PT, P0, P1, PT, 0xf8, 0x8f ;  /* 0x00000000008f781c */ /* 0x000fe40000703f70 */
[----:B------:R-:W-:-:S02]  /*0aa0*/  SHF.R.U32.HI R8, RZ, 0x1, R6 ;  /* 0x00000001ff087819 */ /* 0x000fc40000011606 */
[----:B------:R-:W-:-:S04]  /*0ab0*/  SEL R3, RZ, 0x1, !P0 ;  /* 0x00000001ff037807 */ /* 0x000fc80004000000 */
[----:B------:R-:W-:-:S04]  /*0ac0*/  LOP3.LUT R3, R3, 0x1, R8, 0xf8, !PT ;  /* 0x0000000103037812 */ /* 0x000fc800078ef808 */
[----:B------:R-:W-:-:S05]  /*0ad0*/  LOP3.LUT R3, R3, R6, RZ, 0xc0, !PT ;  /* 0x0000000603037212 */ /* 0x000fca00078ec0ff */
[----:B------:R-:W-:-:S05]  /*0ae0*/  IMAD.IADD R3, R8, 0x1, R3 ;  /* 0x0000000108037824 */ /* 0x000fca00078e0203 */
[----:B------:R-:W-:Y:S01]  /*0af0*/  LOP3.LUT R0, R3, R0, RZ, 0xfc, !PT ;  /* 0x0000000003007212 */ /* 0x000fe200078efcff */
[----:B------:R-:W-:Y:S06]  /*0b00*/  BRA `(.L_x_17) ;  /* 0x0000000000107947 */ /* 0x000fec0003800000 */
.L_x_16:
[----:B------:R-:W-:-:S04]  /*0b10*/  LOP3.LUT R0, R0, 0x80000000, RZ, 0xc0, !PT ;  /* 0x8000000000007812 */ /* 0x000fc800078ec0ff */
[----:B------:R-:W-:Y:S01]  /*0b20*/  LOP3.LUT R0, R0, 0x7f800000, RZ, 0xfc, !PT ;  /* 0x7f80000000007812 */ /* 0x000fe200078efcff */
[----:B------:R-:W-:Y:S06]  /*0b30*/  BRA `(.L_x_17) ;  /* 0x0000000000047947 */ /* 0x000fec0003800000 */
.L_x_15:
[----:B------:R-:W-:-:S07]  /*0b40*/  IMAD R0, R6, 0x800000, R0 ;  /* 0x0080000006007824 */ /* 0x000fce00078e0200 */
.L_x_17:
[----:B------:R-:W-:Y:S05]  /*0b50*/  BSYNC.RECONVERGENT B2 ;  /* 0x0000000000027941 */ /* 0x000fea0003800200 */
.L_x_14:
[----:B------:R-:W-:Y:S05]  /*0b60*/  BRA `(.L_x_18) ;  /* 0x0000000000207947 */ /* 0x000fea0003800000 */
.L_x_13:
[----:B------:R-:W-:-:S04]  /*0b70*/  LOP3.LUT R0, R7, 0x80000000, R8, 0x48, !PT ;  /* 0x8000000007007812 */ /* 0x000fc800078e4808 */
[----:B------:R-:W-:Y:S01]  /*0b80*/  LOP3.LUT R0, R0, 0x7f800000, RZ, 0xfc, !PT ;  /* 0x7f80000000007812 */ /* 0x000fe200078efcff */
[----:B------:R-:W-:Y:S06]  /*0b90*/  BRA `(.L_x_18) ;  /* 0x0000000000147947 */ /* 0x000fec0003800000 */
.L_x_12:
[----:B------:R-:W-:Y:S01]  /*0ba0*/  LOP3.LUT R0, R7, 0x80000000, R8, 0x48, !PT ;  /* 0x8000000007007812 */ /* 0x000fe200078e4808 */
[----:B------:R-:W-:Y:S06]  /*0bb0*/  BRA `(.L_x_18) ;  /* 0x00000000000c7947 */ /* 0x000fec0003800000 */
.L_x_11:
[----:B------:R-:W0:Y:S01]  /*0bc0*/  MUFU.RSQ R0, -QNAN ;  /* 0xffc0000000007908 */ /* 0x000e220000001400 */
[----:B------:R-:W-:Y:S05]  /*0bd0*/  BRA `(.L_x_18) ;  /* 0x0000000000047947 */ /* 0x000fea0003800000 */
.L_x_10:
[----:B------:R-:W-:-:S07]  /*0be0*/  FADD.FTZ R0, R0, R3 ;  /* 0x0000000300007221 */ /* 0x000fce0000010000 */
.L_x_18:
[----:B------:R-:W-:Y:S05]  /*0bf0*/  BSYNC.RECONVERGENT B1 ;  /* 0x0000000000017941 */ /* 0x000fea0003800200 */
.L_x_8:
[----:B------:R-:W-:-:S04]  /*0c00*/  IMAD.MOV.U32 R5, RZ, RZ, 0x0 ;  /* 0x00000000ff057424 */ /* 0x000fc800078e00ff */
[----:B0-----:R-:W-:Y:S05]  /*0c10*/  RET.REL.NODEC R4 `(_Z8f1_scorePfS_S_iiPj) ;  /* 0xfffffff004f87950 */ /* 0x001fea0003c3ffff */
.L_x_19:
[----:B------:R-:W-:-:S00]  /*0c20*/  BRA `(.L_x_19) ;  /* 0xfffffffc00fc7947 */ /* 0x000fc0000383ffff */
[----:B------:R-:W-:-:S00]  /*0c30*/  NOP ;  /* 0x0000000000007918 */ /* 0x000fc00000000000 */
        /* <DEDUP_REMOVED lines=12> */
.L_x_20:


//--------------------- .nv.shared.reserved.0     --------------------------
	.section	.nv.shared.reserved.0,"aw",@nobits
	.weak		__nv_reservedSMEM_offset_0_alias
	.size		__nv_reservedSMEM_offset_0_alias, 0, 64
	.other		__nv_reservedSMEM_offset_0_alias,@"STO_CUDA_RESERVED_SHARED STV_DEFAULT"
__nv_reservedSMEM_offset_0_alias:
	.zero		0
	.zero		64


//--------------------- .nv.constant0._Z8f1_scorePfS_S_iiPj --------------------------
	.section	.nv.constant0._Z8f1_scorePfS_S_iiPj,"a",@progbits
	.sectionflags	@""
	.align	4
.nv.constant0._Z8f1_scorePfS_S_iiPj:
	.zero		936


//--------------------- SYMBOLS --------------------------

	.type		.nv.reservedSmem.offset0,@object
	.size		.nv.reservedSmem.offset0,0x4
